	.headerflags	@"EF_CUDA_TEXMODE_UNIFIED EF_CUDA_64BIT_ADDRESS EF_CUDA_ACCELERATORS EF_CUDA_SM90 EF_CUDA_VIRTUAL_SM(EF_CUDA_SM90)"
	.elftype	@"ET_EXEC"


//--------------------- .nv.info                  --------------------------
	.section	.nv.info,"",@"SHT_CUDA_INFO"
	.align	4


	//----- nvinfo : EIATTR_REGCOUNT
	.align		4
        /*0000*/ 	.byte	0x04, 0x2f
        /*0002*/ 	.short	(.L_2 - .L_1)
	.align		4
.L_1:
        /*0004*/ 	.word	index@(triton_per_fused__native_batch_norm_legit_relu_9)
        /*0008*/ 	.word	0x00000016


	//----- nvinfo : EIATTR_MIN_STACK_SIZE
	.align		4
.L_2:
        /*000c*/ 	.byte	0x04, 0x12
        /*000e*/ 	.short	(.L_4 - .L_3)
	.align		4
.L_3:
        /*0010*/ 	.word	index@(triton_per_fused__native_batch_norm_legit_relu_9)
        /*0014*/ 	.word	0x00000000


	//----- nvinfo : EIATTR_FRAME_SIZE
	.align		4
.L_4:
        /*0018*/ 	.byte	0x04, 0x11
        /*001a*/ 	.short	(.L_6 - .L_5)
	.align		4
.L_5:
        /*001c*/ 	.word	index@(triton_per_fused__native_batch_norm_legit_relu_9)
        /*0020*/ 	.word	0x00000000


	//----- nvinfo : EIATTR_MIN_STACK_SIZE
	.align		4
.L_6:
        /*0024*/ 	.byte	0x04, 0x12
        /*0026*/ 	.short	(.L_8 - .L_7)
	.align		4
.L_7:
        /*0028*/ 	.word	index@(triton_per_fused__native_batch_norm_legit_relu_9)
        /*002c*/ 	.word	0x00000000
.L_8:


//--------------------- .nv.info.triton_per_fused__native_batch_norm_legit_relu_9 --------------------------
	.section	.nv.info.triton_per_fused__native_batch_norm_legit_relu_9,"",@"SHT_CUDA_INFO"
	.sectionflags	@""
	.align	4


	//----- nvinfo : EIATTR_CUDA_API_VERSION
	.align		4
        /*0000*/ 	.byte	0x04, 0x37
        /*0002*/ 	.short	(.L_10 - .L_9)
.L_9:
        /*0004*/ 	.word	0x0000007c


	//----- nvinfo : EIATTR_KPARAM_INFO
	.align		4
.L_10:
        /*0008*/ 	.byte	0x04, 0x17
        /*000a*/ 	.short	(.L_12 - .L_11)
.L_11:
        /*000c*/ 	.word	0x00000000
        /*0010*/ 	.short	0x0005
        /*0012*/ 	.short	0x0024
        /*0014*/ 	.byte	0x00, 0xf0, 0x11, 0x00


	//----- nvinfo : EIATTR_KPARAM_INFO
	.align		4
.L_12:
        /*0018*/ 	.byte	0x04, 0x17
        /*001a*/ 	.short	(.L_14 - .L_13)
.L_13:
        /*001c*/ 	.word	0x00000000
        /*0020*/ 	.short	0x0004
        /*0022*/ 	.short	0x0020
        /*0024*/ 	.byte	0x00, 0xf0, 0x11, 0x00


	//----- nvinfo : EIATTR_KPARAM_INFO
	.align		4
.L_14:
        /*0028*/ 	.byte	0x04, 0x17
        /*002a*/ 	.short	(.L_16 - .L_15)
.L_15:
        /*002c*/ 	.word	0x00000000
        /*0030*/ 	.short	0x0003
        /*0032*/ 	.short	0x0018
        /*0034*/ 	.byte	0x00, 0xf4, 0x21, 0x00


	//----- nvinfo : EIATTR_KPARAM_INFO
	.align		4
.L_16:
        /*0038*/ 	.byte	0x04, 0x17
        /*003a*/ 	.short	(.L_18 - .L_17)
.L_17:
        /*003c*/ 	.word	0x00000000
        /*0040*/ 	.short	0x0002
        /*0042*/ 	.short	0x0010
        /*0044*/ 	.byte	0x00, 0xf4, 0x21, 0x00


	//----- nvinfo : EIATTR_KPARAM_INFO
	.align		4
.L_18:
        /*0048*/ 	.byte	0x04, 0x17
        /*004a*/ 	.short	(.L_20 - .L_19)
.L_19:
        /*004c*/ 	.word	0x00000000
        /*0050*/ 	.short	0x0001
        /*0052*/ 	.short	0x0008
        /*0054*/ 	.byte	0x00, 0xf4, 0x21, 0x00


	//----- nvinfo : EIATTR_KPARAM_INFO
	.align		4
.L_20:
        /*0058*/ 	.byte	0x04, 0x17
        /*005a*/ 	.short	(.L_22 - .L_21)
.L_21:
        /*005c*/ 	.word	0x00000000
        /*0060*/ 	.short	0x0000
        /*0062*/ 	.short	0x0000
        /*0064*/ 	.byte	0x00, 0xf4, 0x21, 0x00


	//----- nvinfo : EIATTR_SPARSE_MMA_MASK
	.align		4
.L_22:
        /*0068*/ 	.byte	0x03, 0x50
        /*006a*/ 	.short	0x0000


	//----- nvinfo : EIATTR_MAXREG_COUNT
	.align		4
        /*006c*/ 	.byte	0x03, 0x1b
        /*006e*/ 	.short	0x00ff


	//----- nvinfo : EIATTR_COOP_GROUP_MASK_REGIDS
	.align		4
        /*0070*/ 	.byte	0x04, 0x29
        /*0072*/ 	.short	(.L_24 - .L_23)


	//   ....[0]....
.L_23:
        /*0074*/ 	.word	0xffffffff


	//   ....[1]....
        /*0078*/ 	.word	0xffffffff


	//   ....[2]....
        /*007c*/ 	.word	0xffffffff


	//   ....[3]....
        /*0080*/ 	.word	0xffffffff


	//   ....[4]....
        /*0084*/ 	.word	0xffffffff


	//   ....[5]....
        /*0088*/ 	.word	0xffffffff


	//   ....[6]....
        /*008c*/ 	.word	0xffffffff


	//   ....[7]....
        /*0090*/ 	.word	0xffffffff


	//   ....[8]....
        /*0094*/ 	.word	0xffffffff


	//   ....[9]....
        /*0098*/ 	.word	0xffffffff


	//   ....[10]....
        /*009c*/ 	.word	0xffffffff


	//   ....[11]....
        /*00a0*/ 	.word	0xffffffff


	//   ....[12]....
        /*00a4*/ 	.word	0xffffffff


	//   ....[13]....
        /*00a8*/ 	.word	0xffffffff


	//   ....[14]....
        /*00ac*/ 	.word	0xffffffff


	//   ....[15]....
        /*00b0*/ 	.word	0xffffffff


	//----- nvinfo : EIATTR_COOP_GROUP_INSTR_OFFSETS
	.align		4
.L_24:
        /*00b4*/ 	.byte	0x04, 0x28
        /*00b6*/ 	.short	(.L_26 - .L_25)


	//   ....[0]....
.L_25:
        /*00b8*/ 	.word	0x00000130


	//   ....[1]....
        /*00bc*/ 	.word	0x00000150


	//   ....[2]....
        /*00c0*/ 	.word	0x00000170


	//   ....[3]....
        /*00c4*/ 	.word	0x00000190


	//   ....[4]....
        /*00c8*/ 	.word	0x000001b0


	//   ....[5]....
        /*00cc*/ 	.word	0x000001d0


	//   ....[6]....
        /*00d0*/ 	.word	0x000001f0


	//   ....[7]....
        /*00d4*/ 	.word	0x00000210


	//   ....[8]....
        /*00d8*/ 	.word	0x00000290


	//   ....[9]....
        /*00dc*/ 	.word	0x000002d0


	//   ....[10]....
        /*00e0*/ 	.word	0x00000300


	//   ....[11]....
        /*00e4*/ 	.word	0x00000320


	//   ....[12]....
        /*00e8*/ 	.word	0x00000340


	//   ....[13]....
        /*00ec*/ 	.word	0x00000370


	//   ....[14]....
        /*00f0*/ 	.word	0x00000390


	//   ....[15]....
        /*00f4*/ 	.word	0x000003d0


	//----- nvinfo : EIATTR_EXIT_INSTR_OFFSETS
	.align		4
.L_26:
        /*00f8*/ 	.byte	0x04, 0x1c
        /*00fa*/ 	.short	(.L_28 - .L_27)


	//   ....[0]....
.L_27:
        /*00fc*/ 	.word	0x000004c0


	//   ....[1]....
        /*0100*/ 	.word	0x000004e0


	//----- nvinfo : EIATTR_REQNTID
	.align		4
.L_28:
        /*0104*/ 	.byte	0x04, 0x10
        /*0106*/ 	.short	(.L_30 - .L_29)
.L_29:
        /*0108*/ 	.word	0x00000040
        /*010c*/ 	.word	0x00000001
        /*0110*/ 	.word	0x00000001


	//----- nvinfo : EIATTR_CBANK_PARAM_SIZE
	.align		4
.L_30:
        /*0114*/ 	.byte	0x03, 0x19
        /*0116*/ 	.short	0x0028


	//----- nvinfo : EIATTR_PARAM_CBANK
	.align		4
        /*0118*/ 	.byte	0x04, 0x0a
        /*011a*/ 	.short	(.L_32 - .L_31)
	.align		4
.L_31:
        /*011c*/ 	.word	index@(.nv.constant0.triton_per_fused__native_batch_norm_legit_relu_9)
        /*0120*/ 	.short	0x0210
        /*0122*/ 	.short	0x0028


	//----- nvinfo : EIATTR_SW_WAR
	.align		4
.L_32:
        /*0124*/ 	.byte	0x04, 0x36
        /*0126*/ 	.short	(.L_34 - .L_33)
.L_33:
        /*0128*/ 	.word	0x00000008
.L_34:


//--------------------- .nv.callgraph             --------------------------
	.section	.nv.callgraph,"",@"SHT_CUDA_CALLGRAPH"
	.align	4
	.sectionentsize	8
	.align		4
        /*0000*/ 	.word	0x00000000
	.align		4
        /*0004*/ 	.word	0xffffffff
	.align		4
        /*0008*/ 	.word	0x00000000
	.align		4
        /*000c*/ 	.word	0xfffffffe
	.align		4
        /*0010*/ 	.word	0x00000000
	.align		4
        /*0014*/ 	.word	0xfffffffd
	.align		4
        /*0018*/ 	.word	0x00000000
	.align		4
        /*001c*/ 	.word	0xfffffffc


//--------------------- .nv.constant4             --------------------------
	.section	.nv.constant4,"a",@progbits
	.align	8
	.align		8
.nv.constant4:
        /*0000*/ 	.dword	_$_str


//--------------------- .text.triton_per_fused__native_batch_norm_legit_relu_9 --------------------------
	.section	.text.triton_per_fused__native_batch_norm_legit_relu_9,"ax",@progbits
	.align	128
        .global         triton_per_fused__native_batch_norm_legit_relu_9
        .type           triton_per_fused__native_batch_norm_legit_relu_9,@function
        .size           triton_per_fused__native_batch_norm_legit_relu_9,(.L_x_1 - triton_per_fused__native_batch_norm_legit_relu_9)
        .other          triton_per_fused__native_batch_norm_legit_relu_9,@"STO_CUDA_ENTRY STV_DEFAULT"
triton_per_fused__native_batch_norm_legit_relu_9:
.text.triton_per_fused__native_batch_norm_legit_relu_9:
[----:B------:R-:W0:Y:S02]  /*0000*/  LDC R1, c[0x0][0x28] ;  /* 0x00000a00ff017b82 */ /* 0x000e240000000800 */
[----:B------:R-:W1:Y:S01]  /*0010*/  S2R R12, SR_TID.X ;  /* 0x00000000000c7919 */ /* 0x000e620000002100 */
[----:B------:R-:W2:Y:S01]  /*0020*/  LDC.64 R4, c[0x0][0x210] ;  /* 0x00008400ff047b82 */ /* 0x000ea20000000a00 */
[----:B------:R-:W-:Y:S01]  /*0030*/  ULDC.64 UR4, c[0x0][0x208] ;  /* 0x0000820000047ab9 */ /* 0x000fe20000000a00 */
[----:B------:R-:W3:Y:S01]  /*0040*/  S2R R0, SR_CTAID.X ;  /* 0x0000000000007919 */ /* 0x000ee20000002500 */
[----:B------:R-:W-:Y:S02]  /*0050*/  MOV R6, RZ ;  /* 0x000000ff00067202 */ /* 0x000fe40000000f00 */
[----:B-1----:R-:W-:Y:S02]  /*0060*/  LOP3.LUT R3, R12, 0xf, RZ, 0xc0, !PT ;  /* 0x0000000f0c037812 */ /* 0x002fe400078ec0ff */
[C---:B---3--:R-:W-:Y:S02]  /*0070*/  ISETP.GE.AND P0, PT, R0.reuse, 0x300, PT ;  /* 0x000003000000780c */ /* 0x048fe40003f06270 */
[----:B------:R-:W-:Y:S01]  /*0080*/  LEA R2, R0, R3, 0x4 ;  /* 0x0000000300027211 */ /* 0x000fe200078e20ff */
[----:B------:R-:W-:-:S04]  /*0090*/  HFMA2.MMA R3, -RZ, RZ, 0, 0 ;  /* 0x00000000ff037435 */ /* 0x000fc800000001ff */
[----:B--2---:R-:W-:-:S06]  /*00a0*/  IMAD.WIDE R4, R2, 0x4, R4 ;  /* 0x0000000402047825 */ /* 0x004fcc00078e0204 */
[----:B------:R-:W2:Y:S04]  /*00b0*/  @!P0 LDG.E R3, desc[UR4][R4.64] ;  /* 0x0000000404038981 */ /* 0x000ea8000c1e1900 */
[----:B------:R-:W3:Y:S01]  /*00c0*/  @!P0 LDG.E R6, desc[UR4][R4.64] ;  /* 0x0000000404068981 */ /* 0x000ee2000c1e1900 */
[----:B------:R-:W-:Y:S01]  /*00d0*/  HFMA2.MMA R19, -RZ, RZ, 1.375, 0 ;  /* 0x3d800000ff137435 */ /* 0x000fe200000001ff */
[----:B------:R-:W-:-:S04]  /*00e0*/  LOP3.LUT P1, RZ, R12, 0x3f, RZ, 0xc0, !PT ;  /* 0x0000003f0cff7812 */ /* 0x000fc8000782c0ff */
[----:B------:R-:W-:Y:S02]  /*00f0*/  ISETP.LT.AND P1, PT, R0, 0x300, !P1 ;  /* 0x000003000000780c */ /* 0x000fe40004f21270 */
[----:B--2---:R-:W-:-:S04]  /*0100*/  SEL R13, R3, RZ, !P0 ;  /* 0x000000ff030d7207 */ /* 0x004fc80004000000 */
[----:B------:R-:W-:Y:S02]  /*0110*/  FSEL R3, R13, RZ, !P0 ;  /* 0x000000ff0d037208 */ /* 0x000fe40004000000 */
[----:B---3--:R-:W-:-:S03]  /*0120*/  SEL R6, R6, RZ, !P0 ;  /* 0x000000ff06067207 */ /* 0x008fc60004000000 */
[----:B------:R-:W1:Y:S01]  /*0130*/  SHFL.BFLY PT, R8, R3, 0x8, 0x1f ;  /* 0x0d001f0003087f89 */ /* 0x000e6200000e0000 */
[----:B------:R-:W-:-:S05]  /*0140*/  FSEL R7, R6, RZ, !P0 ;  /* 0x000000ff06077208 */ /* 0x000fca0004000000 */
[----:B------:R-:W2:Y:S01]  /*0150*/  SHFL.BFLY PT, R10, R7, 0x8, 0x1f ;  /* 0x0d001f00070a7f89 */ /* 0x000ea200000e0000 */
[----:B-1----:R-:W-:-:S05]  /*0160*/  FADD R8, R3, R8 ;  /* 0x0000000803087221 */ /* 0x002fca0000000000 */
[----:B------:R-:W1:Y:S01]  /*0170*/  SHFL.BFLY PT, R9, R8, 0x4, 0x1f ;  /* 0x0c801f0008097f89 */ /* 0x000e6200000e0000 */
[----:B--2---:R-:W-:-:S05]  /*0180*/  FADD R10, R7, R10 ;  /* 0x0000000a070a7221 */ /* 0x004fca0000000000 */
        /* <DEDUP_REMOVED lines=9> */
[----:B-1----:R-:W-:-:S04]  /*0220*/  FADD R4, R5, R4 ;  /* 0x0000000405047221 */ /* 0x002fc80000000000 */
[----:B------:R-:W-:Y:S01]  /*0230*/  FFMA R4, R4, -0.0625, R13 ;  /* 0xbd80000004047823 */ /* 0x000fe2000000000d */
[----:B--2---:R-:W-:-:S03]  /*0240*/  FADD R3, R14, R3 ;  /* 0x000000030e037221 */ /* 0x004fc60000000000 */
[----:B------:R-:W-:Y:S01]  /*0250*/  FMUL R7, R4, R4 ;  /* 0x0000000404077220 */ /* 0x000fe20000400000 */
[----:B------:R-:W-:-:S04]  /*0260*/  FMUL R3, R3, 0.0625 ;  /* 0x3d80000003037820 */ /* 0x000fc80000400000 */
[----:B------:R-:W-:Y:S01]  /*0270*/  FSEL R7, R7, RZ, !P0 ;  /* 0x000000ff07077208 */ /* 0x000fe20004000000 */
[----:B------:R-:W-:-:S04]  /*0280*/  FADD R6, R6, -R3 ;  /* 0x8000000306067221 */ /* 0x000fc80000000000 */
[----:B------:R-:W1:Y:S01]  /*0290*/  SHFL.BFLY PT, R8, R7, 0x8, 0x1f ;  /* 0x0d001f0007087f89 */ /* 0x000e6200000e0000 */
[----:B------:R-:W-:-:S05]  /*02a0*/  FMUL R6, R6, R6 ;  /* 0x0000000606067220 */ /* 0x000fca0000400000 */
[----:B------:R-:W-:Y:S02]  /*02b0*/  FSEL R6, R6, RZ, !P0 ;  /* 0x000000ff06067208 */ /* 0x000fe40004000000 */
[----:B------:R-:W-:-:S03]  /*02c0*/  LOP3.LUT P0, RZ, R12, 0x30, RZ, 0xc0, !PT ;  /* 0x000000300cff7812 */ /* 0x000fc6000780c0ff */
[----:B------:R-:W2:Y:S01]  /*02d0*/  SHFL.BFLY PT, R9, R6, 0x8, 0x1f ;  /* 0x0d001f0006097f89 */ /* 0x000ea200000e0000 */
[----:B------:R-:W-:Y:S01]  /*02e0*/  ISETP.LT.AND P0, PT, R0, 0x300, !P0 ;  /* 0x000003000000780c */ /* 0x000fe20004701270 */
[----:B-1----:R-:W-:-:S05]  /*02f0*/  FADD R8, R7, R8 ;  /* 0x0000000807087221 */ /* 0x002fca0000000000 */
[----:B------:R-:W1:Y:S01]  /*0300*/  SHFL.BFLY PT, R5, R8, 0x4, 0x1f ;  /* 0x0c801f0008057f89 */ /* 0x000e6200000e0000 */
[----:B--2---:R-:W-:-:S05]  /*0310*/  FADD R9, R6, R9 ;  /* 0x0000000906097221 */ /* 0x004fca0000000000 */
[----:B------:R-:W2:Y:S01]  /*0320*/  SHFL.BFLY PT, R14, R9, 0x4, 0x1f ;  /* 0x0c801f00090e7f89 */ /* 0x000ea200000e0000 */
[----:B-1----:R-:W-:-:S05]  /*0330*/  FADD R5, R8, R5 ;  /* 0x0000000508057221 */ /* 0x002fca0000000000 */
[----:B------:R-:W1:Y:S01]  /*0340*/  SHFL.BFLY PT, R10, R5, 0x2, 0x1f ;  /* 0x0c401f00050a7f89 */ /* 0x000e6200000e0000 */
[----:B--2---:R-:W-:Y:S02]  /*0350*/  FADD R14, R9, R14 ;  /* 0x0000000e090e7221 */ /* 0x004fe40000000000 */
[----:B------:R-:W2:Y:S03]  /*0360*/  LDC.64 R8, c[0x0][0x220] ;  /* 0x00008800ff087b82 */ /* 0x000ea60000000a00 */
[----:B------:R-:W3:Y:S01]  /*0370*/  SHFL.BFLY PT, R7, R14, 0x2, 0x1f ;  /* 0x0c401f000e077f89 */ /* 0x000ee200000e0000 */
[----:B-1----:R-:W-:-:S05]  /*0380*/  FADD R13, R5, R10 ;  /* 0x0000000a050d7221 */ /* 0x002fca0000000000 */
[----:B------:R-:W1:Y:S01]  /*0390*/  SHFL.BFLY PT, R10, R13, 0x1, 0x1f ;  /* 0x0c201f000d0a7f89 */ /* 0x000e6200000e0000 */
[----:B--2---:R-:W-:-:S04]  /*03a0*/  IMAD.WIDE R8, R2, 0x4, R8 ;  /* 0x0000000402087825 */ /* 0x004fc800078e0208 */
[----:B---3--:R-:W-:Y:S02]  /*03b0*/  FADD R15, R14, R7 ;  /* 0x000000070e0f7221 */ /* 0x008fe40000000000 */
[----:B------:R-:W2:Y:S03]  /*03c0*/  LDC.64 R6, c[0x0][0x218] ;  /* 0x00008600ff067b82 */ /* 0x000ea60000000a00 */
[----:B------:R-:W3:Y:S01]  /*03d0*/  SHFL.BFLY PT, R16, R15, 0x1, 0x1f ;  /* 0x0c201f000f107f89 */ /* 0x000ee200000e0000 */
[----:B-1----:R-:W-:-:S04]  /*03e0*/  FADD R10, R13, R10 ;  /* 0x0000000a0d0a7221 */ /* 0x002fc80000000000 */
[----:B------:R-:W-:Y:S02]  /*03f0*/  FFMA R17, R10, R19, 9.9999997473787516356e-06 ;  /* 0x3727c5ac0a117423 */ /* 0x000fe40000000013 */
[----:B------:R-:W1:Y:S01]  /*0400*/  LDC.64 R10, c[0x0][0x228] ;  /* 0x00008a00ff0a7b82 */ /* 0x000e620000000a00 */
[----:B--2---:R-:W-:-:S03]  /*0410*/  IMAD.WIDE R6, R0, 0x4, R6 ;  /* 0x0000000400067825 */ /* 0x004fc600078e0206 */
[----:B------:R-:W2:Y:S01]  /*0420*/  MUFU.RSQ R17, R17 ;  /* 0x0000001100117308 */ /* 0x000ea20000001400 */
[----:B---3--:R-:W-:-:S04]  /*0430*/  FADD R16, R15, R16 ;  /* 0x000000100f107221 */ /* 0x008fc80000000000 */
[----:B------:R-:W-:-:S04]  /*0440*/  FFMA R16, R16, R19, 9.9999997473787516356e-06 ;  /* 0x3727c5ac10107423 */ /* 0x000fc80000000013 */
[----:B------:R-:W3:Y:S01]  /*0450*/  MUFU.RSQ R5, R16 ;  /* 0x0000001000057308 */ /* 0x000ee20000001400 */
[----:B--2---:R-:W-:-:S05]  /*0460*/  FMUL R4, R4, R17 ;  /* 0x0000001104047220 */ /* 0x004fca0000400000 */
[----:B------:R-:W-:Y:S01]  /*0470*/  FSETP.GEU.AND P2, PT, R4, RZ, PT ;  /* 0x000000ff0400720b */ /* 0x000fe20003f4e000 */
[----:B-1----:R-:W-:-:S03]  /*0480*/  IMAD.WIDE R10, R0, 0x4, R10 ;  /* 0x00000004000a7825 */ /* 0x002fc600078e020a */
[----:B------:R-:W-:-:S05]  /*0490*/  FSEL R13, R4, RZ, P2 ;  /* 0x000000ff040d7208 */ /* 0x000fca0001000000 */
[----:B------:R1:W-:Y:S04]  /*04a0*/  @P0 STG.E desc[UR4][R8.64], R13 ;  /* 0x0000000d08000986 */ /* 0x0003e8000c101904 */
[----:B---3--:R1:W-:Y:S01]  /*04b0*/  @P1 STG.E desc[UR4][R10.64], R5 ;  /* 0x000000050a001986 */ /* 0x0083e2000c101904 */
[----:B------:R-:W-:Y:S05]  /*04c0*/  @!P1 EXIT ;  /* 0x000000000000994d */ /* 0x000fea0003800000 */
[----:B------:R-:W-:Y:S01]  /*04d0*/  STG.E desc[UR4][R6.64], R3 ;  /* 0x0000000306007986 */ /* 0x000fe2000c101904 */
[----:B------:R-:W-:Y:S05]  /*04e0*/  EXIT ;  /* 0x000000000000794d */ /* 0x000fea0003800000 */
.L_x_0:
[----:B------:R-:W-:-:S00]  /*04f0*/  BRA `(.L_x_0) ;  /* 0xfffffffc00fc7947 */ /* 0x000fc0000383ffff */
[----:B------:R-:W-:-:S00]  /*0500*/  NOP ;  /* 0x0000000000007918 */ /* 0x000fc00000000000 */
[----:B------:R-:W-:-:S00]  /*0510*/  NOP ;  /* 0x0000000000007918 */ /* 0x000fc00000000000 */
[----:B------:R-:W-:-:S00]  /*0520*/  NOP ;  /* 0x0000000000007918 */ /* 0x000fc00000000000 */
[----:B------:R-:W-:-:S00]  /*0530*/  NOP ;  /* 0x0000000000007918 */ /* 0x000fc00000000000 */
[----:B------:R-:W-:-:S00]  /*0540*/  NOP ;  /* 0x0000000000007918 */ /* 0x000fc00000000000 */
[----:B------:R-:W-:-:S00]  /*0550*/  NOP ;  /* 0x0000000000007918 */ /* 0x000fc00000000000 */
[----:B------:R-:W-:-:S00]  /*0560*/  NOP ;  /* 0x0000000000007918 */ /* 0x000fc00000000000 */
[----:B------:R-:W-:-:S00]  /*0570*/  NOP ;  /* 0x0000000000007918 */ /* 0x000fc00000000000 */
.L_x_1:


//--------------------- .nv.global.init           --------------------------
	.section	.nv.global.init,"aw",@progbits
.nv.global.init:
	.type		_$_str,@object
	.size		_$_str,(.L_0 - _$_str)
_$_str:
        /*0000*/ 	.byte	0x5f, 0x5f, 0x43, 0x55, 0x44, 0x41, 0x5f, 0x46, 0x54, 0x5a, 0x00
.L_0:


//--------------------- .nv.constant0.triton_per_fused__native_batch_norm_legit_relu_9 --------------------------
	.section	.nv.constant0.triton_per_fused__native_batch_norm_legit_relu_9,"a",@progbits
	.sectionflags	@""
	.align	4
.nv.constant0.triton_per_fused__native_batch_norm_legit_relu_9:
	.zero		568
